//
// Generated by NVIDIA NVVM Compiler
//
// Compiler Build ID: CL-36424714
// Cuda compilation tools, release 13.0, V13.0.88
// Based on NVVM 20.0.0
//

.version 9.0
.target sm_100
.address_size 64

	// .globl	_Z10devicecodePxS_

.visible .entry _Z10devicecodePxS_(
	.param .u64 .ptr .align 1 _Z10devicecodePxS__param_0,
	.param .u64 .ptr .align 1 _Z10devicecodePxS__param_1
)
{
	.reg .b32 	%r<24>;
	.reg .b64 	%rd<10>;

	ld.param.u64 	%rd1, [_Z10devicecodePxS__param_0];
	ld.param.u64 	%rd2, [_Z10devicecodePxS__param_1];
	cvta.to.global.u64 	%rd3, %rd2;
	cvta.to.global.u64 	%rd4, %rd1;
	mov.u32 	%r1, %ntid.x;
	mov.u32 	%r2, %ctaid.x;
	mov.u32 	%r3, %tid.x;
	mad.lo.s32 	%r4, %r1, %r2, %r3;
	mov.u32 	%r5, %ntid.y;
	mov.u32 	%r6, %ctaid.y;
	mov.u32 	%r7, %tid.y;
	mad.lo.s32 	%r8, %r5, %r6, %r7;
	mov.u32 	%r9, %ntid.z;
	mov.u32 	%r10, %ctaid.z;
	mov.u32 	%r11, %tid.z;
	mad.lo.s32 	%r12, %r9, %r10, %r11;
	mov.u32 	%r13, %nctaid.y;
	mov.u32 	%r14, %nctaid.z;
	mul.lo.s32 	%r15, %r14, %r9;
	mul.lo.s32 	%r16, %r13, %r5;
	mad.lo.s32 	%r17, %r16, %r4, %r8;
	mad.lo.s32 	%r18, %r15, %r17, %r12;
	mad.lo.s32 	%r19, %r8, 100, %r12;
	mad.lo.s32 	%r20, %r4, 10000, %r19;
	add.s32 	%r21, %r20, 10101;
	cvt.s64.s32 	%rd5, %r21;
	mul.wide.s32 	%rd6, %r18, 8;
	add.s64 	%rd7, %rd4, %rd6;
	st.global.u64 	[%rd7], %rd5;
	bar.sync 	0;
	mad.lo.s32 	%r22, %r7, 10, %r11;
	mad.lo.s32 	%r23, %r3, 100, %r22;
	cvt.u64.u32 	%rd8, %r23;
	add.s64 	%rd9, %rd3, %rd6;
	st.global.u64 	[%rd9], %rd8;
	bar.sync 	0;
	ret;

}


// ===== COMPILED SASS (sm_100) =====

	.target	sm_100

	.elftype	@"ET_EXEC"


//--------------------- .note.nv.tkinfo           --------------------------
	.section	.note.nv.tkinfo,"",@"SHT_NOTE"
	.sectionflags	@"SHF_NOTE_NV_TKINFO"
	.tkinfo
        /*0018*/ 	.word	0x00000002
        /*0030*/ 	.string	""
        /*0030*/ 	.string	"ptxas"
        /*0030*/ 	.string	"Cuda compilation tools, release 13.0, V13.0.88"
        /*0030*/ 	.string	"Build cuda_13.0.r13.0/compiler.36424714_0"
        /*0030*/ 	.string	"-arch sm_100 -m 64 "



//--------------------- .note.nv.cuinfo           --------------------------
	.section	.note.nv.cuinfo,"",@"SHT_NOTE"
	.sectionflags	@"SHF_NOTE_NV_CUINFO"
        /*0018*/ 	.short	0x0002
        /*001a*/ 	.short	0x0064
        /*001c*/ 	.short	0x0082
	.zero		2


//--------------------- .nv.info                  --------------------------
	.section	.nv.info,"",@"SHT_CUDA_INFO"
	.align	4


	//----- nvinfo : EIATTR_REGCOUNT
	.align		4
        /*0000*/ 	.byte	0x04, 0x2f
        /*0002*/ 	.short	(.L_1 - .L_0)
	.align		4
.L_0:
        /*0004*/ 	.word	index@(_Z10devicecodePxS_)
        /*0008*/ 	.word	0x00000010


	//----- nvinfo : EIATTR_FRAME_SIZE
	.align		4
.L_1:
        /*000c*/ 	.byte	0x04, 0x11
        /*000e*/ 	.short	(.L_3 - .L_2)
	.align		4
.L_2:
        /*0010*/ 	.word	index@(_Z10devicecodePxS_)
        /*0014*/ 	.word	0x00000000


	//----- nvinfo : EIATTR_MIN_STACK_SIZE
	.align		4
.L_3:
        /*0018*/ 	.byte	0x04, 0x12
        /*001a*/ 	.short	(.L_5 - .L_4)
	.align		4
.L_4:
        /*001c*/ 	.word	index@(_Z10devicecodePxS_)
        /*0020*/ 	.word	0x00000000
.L_5:


//--------------------- .nv.compat                --------------------------
	.section	.nv.compat,"",@"SHT_CUDA_COMPAT_INFO"
	.align	4
        /*0000*/ 	.byte	0x02, 0x09, 0x00, 0x00, 0x02, 0x02, 0x01, 0x00, 0x02, 0x05, 0x05, 0x00, 0x03, 0x07, 0x01, 0x01
        /*0010*/ 	.byte	0x02, 0x03, 0x00, 0x00, 0x02, 0x06, 0x01, 0x00, 0x04, 0x0b, 0x08, 0x00, 0x09, 0x00, 0x00, 0x00
        /*0020*/ 	.byte	0x00, 0x00, 0x00, 0x00


//--------------------- .nv.info._Z10devicecodePxS_ --------------------------
	.section	.nv.info._Z10devicecodePxS_,"",@"SHT_CUDA_INFO"
	.sectionflags	@""
	.align	4


	//----- nvinfo : EIATTR_CUDA_API_VERSION
	.align		4
        /*0000*/ 	.byte	0x04, 0x37
        /*0002*/ 	.short	(.L_7 - .L_6)
.L_6:
        /*0004*/ 	.word	0x00000082


	//----- nvinfo : EIATTR_KPARAM_INFO
	.align		4
.L_7:
        /*0008*/ 	.byte	0x04, 0x17
        /*000a*/ 	.short	(.L_9 - .L_8)
.L_8:
        /*000c*/ 	.word	0x00000000
        /*0010*/ 	.short	0x0001
        /*0012*/ 	.short	0x0008
        /*0014*/ 	.byte	0x00, 0xf5, 0x21, 0x00


	//----- nvinfo : EIATTR_KPARAM_INFO
	.align		4
.L_9:
        /*0018*/ 	.byte	0x04, 0x17
        /*001a*/ 	.short	(.L_11 - .L_10)
.L_10:
        /*001c*/ 	.word	0x00000000
        /*0020*/ 	.short	0x0000
        /*0022*/ 	.short	0x0000
        /*0024*/ 	.byte	0x00, 0xf5, 0x21, 0x00


	//----- nvinfo : EIATTR_SPARSE_MMA_MASK
	.align		4
.L_11:
        /*0028*/ 	.byte	0x03, 0x50
        /*002a*/ 	.short	0x0000


	//----- nvinfo : EIATTR_MAXREG_COUNT
	.align		4
        /*002c*/ 	.byte	0x03, 0x1b
        /*002e*/ 	.short	0x00ff


	//----- nvinfo : EIATTR_NUM_BARRIERS
	.align		4
        /*0030*/ 	.byte	0x02, 0x4c
        /*0032*/ 	.byte	0x01
	.zero		1


	//----- nvinfo : EIATTR_MERCURY_ISA_VERSION
	.align		4
        /*0034*/ 	.byte	0x03, 0x5f
        /*0036*/ 	.short	0x0101


	//----- nvinfo : EIATTR_VRC_CTA_INIT_COUNT
	.align		4
        /*0038*/ 	.byte	0x02, 0x4a
	.zero		1
	.zero		1


	//----- nvinfo : EIATTR_EXIT_INSTR_OFFSETS
	.align		4
        /*003c*/ 	.byte	0x04, 0x1c
        /*003e*/ 	.short	(.L_13 - .L_12)


	//   ....[0]....
.L_12:
        /*0040*/ 	.word	0x00000230


	//----- nvinfo : EIATTR_CBANK_PARAM_SIZE
	.align		4
.L_13:
        /*0044*/ 	.byte	0x03, 0x19
        /*0046*/ 	.short	0x0010


	//----- nvinfo : EIATTR_PARAM_CBANK
	.align		4
        /*0048*/ 	.byte	0x04, 0x0a
        /*004a*/ 	.short	(.L_15 - .L_14)
	.align		4
.L_14:
        /*004c*/ 	.word	index@(.nv.constant0._Z10devicecodePxS_)
        /*0050*/ 	.short	0x0380
        /*0052*/ 	.short	0x0010


	//----- nvinfo : EIATTR_SW_WAR
	.align		4
.L_15:
        /*0054*/ 	.byte	0x04, 0x36
        /*0056*/ 	.short	(.L_17 - .L_16)
.L_16:
        /*0058*/ 	.word	0x00000008
.L_17:


//--------------------- .nv.callgraph             --------------------------
	.section	.nv.callgraph,"",@"SHT_CUDA_CALLGRAPH"
	.align	4
	.sectionentsize	8
	.align		4
        /*0000*/ 	.word	0x00000000
	.align		4
        /*0004*/ 	.word	0xffffffff
	.align		4
        /*0008*/ 	.word	0x00000000
	.align		4
        /*000c*/ 	.word	0xfffffffe
	.align		4
        /*0010*/ 	.word	0x00000000
	.align		4
        /*0014*/ 	.word	0xfffffffd
	.align		4
        /*0018*/ 	.word	0x00000000
	.align		4
        /*001c*/ 	.word	0xfffffffc


//--------------------- .text._Z10devicecodePxS_  --------------------------
	.section	.text._Z10devicecodePxS_,"ax",@progbits
	.align	128
        .global         _Z10devicecodePxS_
        .type           _Z10devicecodePxS_,@function
        .size           _Z10devicecodePxS_,(.L_x_1 - _Z10devicecodePxS_)
        .other          _Z10devicecodePxS_,@"STO_CUDA_ENTRY STV_DEFAULT"
_Z10devicecodePxS_:
.text._Z10devicecodePxS_:
[----:B------:R-:W-:Y:S01]  /*0000*/  LDC R1, c[0x0][0x37c] ;  /* 0x0000df00ff017b82 */ /* 0x000fe20000000800 */
[----:B------:R-:W0:Y:S01]  /*0010*/  S2R R7, SR_CTAID.Y ;  /* 0x0000000000077919 */ /* 0x000e220000002600 */
[----:B------:R-:W1:Y:S06]  /*0020*/  LDCU UR8, c[0x0][0x360] ;  /* 0x00006c00ff0877ac */ /* 0x000e6c0008000800 */
[----:B------:R-:W2:Y:S01]  /*0030*/  LDC.64 R4, c[0x0][0x380] ;  /* 0x0000e000ff047b82 */ /* 0x000ea20000000a00 */
[----:B------:R-:W0:Y:S01]  /*0040*/  S2R R6, SR_TID.Y ;  /* 0x0000000000067919 */ /* 0x000e220000002200 */
[----:B------:R-:W0:Y:S01]  /*0050*/  LDCU UR5, c[0x0][0x364] ;  /* 0x00006c80ff0577ac */ /* 0x000e220008000800 */
[----:B------:R-:W3:Y:S01]  /*0060*/  S2R R8, SR_CTAID.Z ;  /* 0x0000000000087919 */ /* 0x000ee20000002700 */
[----:B------:R-:W3:Y:S04]  /*0070*/  LDCU UR4, c[0x0][0x368] ;  /* 0x00006d00ff0477ac */ /* 0x000ee80008000800 */
[----:B------:R-:W4:Y:S01]  /*0080*/  LDC.64 R2, c[0x0][0x388] ;  /* 0x0000e200ff027b82 */ /* 0x000f220000000a00 */
[----:B------:R-:W3:Y:S01]  /*0090*/  S2R R13, SR_TID.Z ;  /* 0x00000000000d7919 */ /* 0x000ee20000002300 */
[----:B------:R-:W5:Y:S01]  /*00a0*/  LDCU UR6, c[0x0][0x374] ;  /* 0x00006e80ff0677ac */ /* 0x000f620008000800 */
[----:B------:R-:W1:Y:S01]  /*00b0*/  S2R R0, SR_CTAID.X ;  /* 0x0000000000007919 */ /* 0x000e620000002500 */
[----:B------:R-:W3:Y:S01]  /*00c0*/  LDCU UR7, c[0x0][0x378] ;  /* 0x00006f00ff0777ac */ /* 0x000ee20008000800 */
[----:B------:R-:W1:Y:S01]  /*00d0*/  S2R R11, SR_TID.X ;  /* 0x00000000000b7919 */ /* 0x000e620000002100 */
[----:B0-----:R-:W-:Y:S01]  /*00e0*/  IMAD R7, R7, UR5, R6 ;  /* 0x0000000507077c24 */ /* 0x001fe2000f8e0206 */
[----:B-----5:R-:W-:Y:S01]  /*00f0*/  UIMAD UR5, UR5, UR6, URZ ;  /* 0x00000006050572a4 */ /* 0x020fe2000f8e02ff */
[----:B---3--:R-:W-:Y:S01]  /*0100*/  IMAD R8, R8, UR4, R13 ;  /* 0x0000000408087c24 */ /* 0x008fe2000f8e020d */
[----:B------:R-:W-:-:S03]  /*0110*/  UIMAD UR4, UR4, UR7, URZ ;  /* 0x00000007040472a4 */ /* 0x000fc6000f8e02ff */
[--C-:B------:R-:W-:Y:S02]  /*0120*/  IMAD R9, R7, 0x64, R8.reuse ;  /* 0x0000006407097824 */ /* 0x100fe400078e0208 */
[----:B-1----:R-:W-:Y:S01]  /*0130*/  IMAD R0, R0, UR8, R11 ;  /* 0x0000000800007c24 */ /* 0x002fe2000f8e020b */
[----:B------:R-:W0:Y:S03]  /*0140*/  LDCU.64 UR8, c[0x0][0x358] ;  /* 0x00006b00ff0877ac */ /* 0x000e260008000a00 */
[C---:B------:R-:W-:Y:S02]  /*0150*/  IMAD R9, R0.reuse, 0x2710, R9 ;  /* 0x0000271000097824 */ /* 0x040fe400078e0209 */
[----:B------:R-:W-:Y:S02]  /*0160*/  IMAD R7, R0, UR5, R7 ;  /* 0x0000000500077c24 */ /* 0x000fe4000f8e0207 */
[----:B------:R-:W-:Y:S01]  /*0170*/  IMAD R0, R6, 0xa, R13 ;  /* 0x0000000a06007824 */ /* 0x000fe200078e020d */
[----:B------:R-:W-:Y:S01]  /*0180*/  IADD3 R6, PT, PT, R9, 0x2775, RZ ;  /* 0x0000277509067810 */ /* 0x000fe20007ffe0ff */
[----:B------:R-:W-:-:S02]  /*0190*/  IMAD R9, R7, UR4, R8 ;  /* 0x0000000407097c24 */ /* 0x000fc4000f8e0208 */
[----:B------:R-:W-:Y:S01]  /*01a0*/  IMAD R8, R11, 0x64, R0 ;  /* 0x000000640b087824 */ /* 0x000fe200078e0200 */
[----:B------:R-:W-:Y:S01]  /*01b0*/  SHF.R.S32.HI R7, RZ, 0x1f, R6 ;  /* 0x0000001fff077819 */ /* 0x000fe20000011406 */
[----:B--2---:R-:W-:-:S04]  /*01c0*/  IMAD.WIDE R4, R9, 0x8, R4 ;  /* 0x0000000809047825 */ /* 0x004fc800078e0204 */
[----:B----4-:R-:W-:Y:S01]  /*01d0*/  IMAD.WIDE R2, R9, 0x8, R2 ;  /* 0x0000000809027825 */ /* 0x010fe200078e0202 */
[----:B0-----:R-:W-:Y:S03]  /*01e0*/  STG.E.64 desc[UR8][R4.64], R6 ;  /* 0x0000000604007986 */ /* 0x001fe6000c101b08 */
[----:B------:R-:W-:Y:S01]  /*01f0*/  HFMA2 R9, -RZ, RZ, 0, 0 ;  /* 0x00000000ff097431 */ /* 0x000fe200000001ff */
[----:B------:R-:W-:Y:S06]  /*0200*/  BAR.SYNC.DEFER_BLOCKING 0x0 ;  /* 0x0000000000007b1d */ /* 0x000fec0000010000 */
[----:B------:R-:W-:Y:S02]  /*0210*/  STG.E.64 desc[UR8][R2.64], R8 ;  /* 0x0000000802007986 */ /* 0x000fe4000c101b08 */
[----:B------:R-:W-:Y:S06]  /*0220*/  BAR.SYNC.DEFER_BLOCKING 0x0 ;  /* 0x0000000000007b1d */ /* 0x000fec0000010000 */
[----:B------:R-:W-:Y:S05]  /*0230*/  EXIT ;  /* 0x000000000000794d */ /* 0x000fea0003800000 */
.L_x_0:
[----:B------:R-:W-:-:S00]  /*0240*/  BRA `(.L_x_0) ;  /* 0xfffffffc00fc7947 */ /* 0x000fc0000383ffff */
[----:B------:R-:W-:-:S00]  /*0250*/  NOP ;  /* 0x0000000000007918 */ /* 0x000fc00000000000 */
        /* <DEDUP_REMOVED lines=10> */
.L_x_1:


//--------------------- .nv.shared.reserved.0     --------------------------
	.section	.nv.shared.reserved.0,"aw",@nobits
	.weak		__nv_reservedSMEM_offset_0_alias
	.size		__nv_reservedSMEM_offset_0_alias, 0, 64
	.other		__nv_reservedSMEM_offset_0_alias,@"STO_CUDA_RESERVED_SHARED STV_DEFAULT"
__nv_reservedSMEM_offset_0_alias:
	.zero		0
	.zero		64


//--------------------- .nv.constant0._Z10devicecodePxS_ --------------------------
	.section	.nv.constant0._Z10devicecodePxS_,"a",@progbits
	.sectionflags	@""
	.align	4
.nv.constant0._Z10devicecodePxS_:
	.zero		912


//--------------------- SYMBOLS --------------------------

	.type		.nv.reservedSmem.offset0,@object
	.size		.nv.reservedSmem.offset0,0x4
